	.headerflags	@"EF_CUDA_TEXMODE_UNIFIED EF_CUDA_64BIT_ADDRESS EF_CUDA_ACCELERATORS EF_CUDA_SM90 EF_CUDA_VIRTUAL_SM(EF_CUDA_SM90)"
	.elftype	@"ET_EXEC"


//--------------------- .nv.info                  --------------------------
	.section	.nv.info,"",@"SHT_CUDA_INFO"
	.align	4


	//----- nvinfo : EIATTR_REGCOUNT
	.align		4
        /*0000*/ 	.byte	0x04, 0x2f
        /*0002*/ 	.short	(.L_1 - .L_0)
	.align		4
.L_0:
        /*0004*/ 	.word	index@(triton_poi_fused__to_copy_arange_clamp_mul_sub_17)
        /*0008*/ 	.word	0x0000000a


	//----- nvinfo : EIATTR_MIN_STACK_SIZE
	.align		4
.L_1:
        /*000c*/ 	.byte	0x04, 0x12
        /*000e*/ 	.short	(.L_3 - .L_2)
	.align		4
.L_2:
        /*0010*/ 	.word	index@(triton_poi_fused__to_copy_arange_clamp_mul_sub_17)
        /*0014*/ 	.word	0x00000000


	//----- nvinfo : EIATTR_FRAME_SIZE
	.align		4
.L_3:
        /*0018*/ 	.byte	0x04, 0x11
        /*001a*/ 	.short	(.L_5 - .L_4)
	.align		4
.L_4:
        /*001c*/ 	.word	index@(triton_poi_fused__to_copy_arange_clamp_mul_sub_17)
        /*0020*/ 	.word	0x00000000


	//----- nvinfo : EIATTR_MIN_STACK_SIZE
	.align		4
.L_5:
        /*0024*/ 	.byte	0x04, 0x12
        /*0026*/ 	.short	(.L_7 - .L_6)
	.align		4
.L_6:
        /*0028*/ 	.word	index@(triton_poi_fused__to_copy_arange_clamp_mul_sub_17)
        /*002c*/ 	.word	0x00000000
.L_7:


//--------------------- .nv.info.triton_poi_fused__to_copy_arange_clamp_mul_sub_17 --------------------------
	.section	.nv.info.triton_poi_fused__to_copy_arange_clamp_mul_sub_17,"",@"SHT_CUDA_INFO"
	.sectionflags	@""
	.align	4


	//----- nvinfo : EIATTR_CUDA_API_VERSION
	.align		4
        /*0000*/ 	.byte	0x04, 0x37
        /*0002*/ 	.short	(.L_9 - .L_8)
.L_8:
        /*0004*/ 	.word	0x0000007c


	//----- nvinfo : EIATTR_KPARAM_INFO
	.align		4
.L_9:
        /*0008*/ 	.byte	0x04, 0x17
        /*000a*/ 	.short	(.L_11 - .L_10)
.L_10:
        /*000c*/ 	.word	0x00000000
        /*0010*/ 	.short	0x0001
        /*0012*/ 	.short	0x0008
        /*0014*/ 	.byte	0x00, 0xf0, 0x11, 0x00


	//----- nvinfo : EIATTR_KPARAM_INFO
	.align		4
.L_11:
        /*0018*/ 	.byte	0x04, 0x17
        /*001a*/ 	.short	(.L_13 - .L_12)
.L_12:
        /*001c*/ 	.word	0x00000000
        /*0020*/ 	.short	0x0000
        /*0022*/ 	.short	0x0000
        /*0024*/ 	.byte	0x00, 0xf4, 0x21, 0x00


	//----- nvinfo : EIATTR_SPARSE_MMA_MASK
	.align		4
.L_13:
        /*0028*/ 	.byte	0x03, 0x50
        /*002a*/ 	.short	0x0000


	//----- nvinfo : EIATTR_MAXREG_COUNT
	.align		4
        /*002c*/ 	.byte	0x03, 0x1b
        /*002e*/ 	.short	0x00ff


	//----- nvinfo : EIATTR_EXIT_INSTR_OFFSETS
	.align		4
        /*0030*/ 	.byte	0x04, 0x1c
        /*0032*/ 	.short	(.L_15 - .L_14)


	//   ....[0]....
.L_14:
        /*0034*/ 	.word	0x000000f0


	//   ....[1]....
        /*0038*/ 	.word	0x00000120


	//----- nvinfo : EIATTR_REQNTID
	.align		4
.L_15:
        /*003c*/ 	.byte	0x04, 0x10
        /*003e*/ 	.short	(.L_17 - .L_16)
.L_16:
        /*0040*/ 	.word	0x00000020
        /*0044*/ 	.word	0x00000001
        /*0048*/ 	.word	0x00000001


	//----- nvinfo : EIATTR_CBANK_PARAM_SIZE
	.align		4
.L_17:
        /*004c*/ 	.byte	0x03, 0x19
        /*004e*/ 	.short	0x000c


	//----- nvinfo : EIATTR_PARAM_CBANK
	.align		4
        /*0050*/ 	.byte	0x04, 0x0a
        /*0052*/ 	.short	(.L_19 - .L_18)
	.align		4
.L_18:
        /*0054*/ 	.word	index@(.nv.constant0.triton_poi_fused__to_copy_arange_clamp_mul_sub_17)
        /*0058*/ 	.short	0x0210
        /*005a*/ 	.short	0x000c


	//----- nvinfo : EIATTR_SW_WAR
	.align		4
.L_19:
        /*005c*/ 	.byte	0x04, 0x36
        /*005e*/ 	.short	(.L_21 - .L_20)
.L_20:
        /*0060*/ 	.word	0x00000008
.L_21:


//--------------------- .nv.callgraph             --------------------------
	.section	.nv.callgraph,"",@"SHT_CUDA_CALLGRAPH"
	.align	4
	.sectionentsize	8
	.align		4
        /*0000*/ 	.word	0x00000000
	.align		4
        /*0004*/ 	.word	0xffffffff
	.align		4
        /*0008*/ 	.word	0x00000000
	.align		4
        /*000c*/ 	.word	0xfffffffe
	.align		4
        /*0010*/ 	.word	0x00000000
	.align		4
        /*0014*/ 	.word	0xfffffffd
	.align		4
        /*0018*/ 	.word	0x00000000
	.align		4
        /*001c*/ 	.word	0xfffffffc


//--------------------- .text.triton_poi_fused__to_copy_arange_clamp_mul_sub_17 --------------------------
	.section	.text.triton_poi_fused__to_copy_arange_clamp_mul_sub_17,"ax",@progbits
	.align	128
        .global         triton_poi_fused__to_copy_arange_clamp_mul_sub_17
        .type           triton_poi_fused__to_copy_arange_clamp_mul_sub_17,@function
        .size           triton_poi_fused__to_copy_arange_clamp_mul_sub_17,(.L_x_1 - triton_poi_fused__to_copy_arange_clamp_mul_sub_17)
        .other          triton_poi_fused__to_copy_arange_clamp_mul_sub_17,@"STO_CUDA_ENTRY STV_DEFAULT"
triton_poi_fused__to_copy_arange_clamp_mul_sub_17:
.text.triton_poi_fused__to_copy_arange_clamp_mul_sub_17:
[----:B------:R-:W0:Y:S02]  /*0000*/  LDC R1, c[0x0][0x28] ;  /* 0x00000a00ff017b82 */ /* 0x000e240000000800 */
[----:B------:R-:W1:Y:S01]  /*0010*/  S2R R6, SR_TID.X ;  /* 0x0000000000067919 */ /* 0x000e620000002100 */
[----:B------:R-:W2:Y:S01]  /*0020*/  LDC.64 R2, c[0x0][0x210] ;  /* 0x00008400ff027b82 */ /* 0x000ea20000000a00 */
[----:B------:R-:W3:Y:S01]  /*0030*/  S2R R5, SR_CTAID.X ;  /* 0x0000000000057919 */ /* 0x000ee20000002500 */
[C---:B-1----:R-:W-:Y:S02]  /*0040*/  LOP3.LUT R0, R6.reuse, 0x3, RZ, 0xc0, !PT ;  /* 0x0000000306007812 */ /* 0x042fe400078ec0ff */
[----:B------:R-:W-:-:S03]  /*0050*/  LOP3.LUT P0, RZ, R6, 0x1c, RZ, 0xc0, !PT ;  /* 0x0000001c06ff7812 */ /* 0x000fc6000780c0ff */
[----:B---3--:R-:W-:-:S04]  /*0060*/  IMAD R5, R5, 0x4, R0 ;  /* 0x0000000405057824 */ /* 0x008fc800078e0200 */
[C---:B--2---:R-:W-:Y:S01]  /*0070*/  IMAD.WIDE R2, R5.reuse, 0x4, R2 ;  /* 0x0000000405027825 */ /* 0x044fe200078e0202 */
[----:B------:R-:W-:Y:S02]  /*0080*/  I2FP.F32.S32 R0, R5 ;  /* 0x0000000500007245 */ /* 0x000fe40000201400 */
[----:B------:R-:W-:-:S03]  /*0090*/  ISETP.LT.AND P0, PT, R5, 0x4, !P0 ;  /* 0x000000040500780c */ /* 0x000fc60004701270 */
[----:B------:R-:W-:-:S05]  /*00a0*/  FMUL R0, R0, 1.6666666269302368164 ;  /* 0x3fd5555500007820 */ /* 0x000fca0000400000 */
[----:B------:R-:W-:-:S04]  /*00b0*/  FMNMX R0, RZ, R0, !PT ;  /* 0x00000000ff007209 */ /* 0x000fc80007800000 */
[----:B------:R-:W1:Y:S02]  /*00c0*/  F2I.TRUNC.NTZ R4, R0 ;  /* 0x0000000000047305 */ /* 0x000e64000020f100 */
[----:B-1----:R-:W-:-:S05]  /*00d0*/  I2FP.F32.S32 R7, R4 ;  /* 0x0000000400077245 */ /* 0x002fca0000201400 */
[----:B------:R-:W-:Y:S01]  /*00e0*/  FADD.SAT R7, R0, -R7 ;  /* 0x8000000700077221 */ /* 0x000fe20000002000 */
[----:B------:R-:W-:Y:S06]  /*00f0*/  @!P0 EXIT ;  /* 0x000000000000894d */ /* 0x000fec0003800000 */
[----:B------:R-:W-:Y:S02]  /*0100*/  ULDC.64 UR4, c[0x0][0x208] ;  /* 0x0000820000047ab9 */ /* 0x000fe40000000a00 */
[----:B------:R-:W-:Y:S01]  /*0110*/  STG.E desc[UR4][R2.64], R7 ;  /* 0x0000000702007986 */ /* 0x000fe2000c101904 */
[----:B------:R-:W-:Y:S05]  /*0120*/  EXIT ;  /* 0x000000000000794d */ /* 0x000fea0003800000 */
.L_x_0:
[----:B------:R-:W-:-:S00]  /*0130*/  BRA `(.L_x_0) ;  /* 0xfffffffc00fc7947 */ /* 0x000fc0000383ffff */
[----:B------:R-:W-:-:S00]  /*0140*/  NOP ;  /* 0x0000000000007918 */ /* 0x000fc00000000000 */
        /* <DEDUP_REMOVED lines=11> */
.L_x_1:


//--------------------- .nv.constant0.triton_poi_fused__to_copy_arange_clamp_mul_sub_17 --------------------------
	.section	.nv.constant0.triton_poi_fused__to_copy_arange_clamp_mul_sub_17,"a",@progbits
	.sectionflags	@""
	.align	4
.nv.constant0.triton_poi_fused__to_copy_arange_clamp_mul_sub_17:
	.zero		540
